	.headerflags	@"EF_CUDA_TEXMODE_UNIFIED EF_CUDA_64BIT_ADDRESS EF_CUDA_ACCELERATORS EF_CUDA_SM90 EF_CUDA_VIRTUAL_SM(EF_CUDA_SM90)"
	.elftype	@"ET_EXEC"


//--------------------- .nv.info                  --------------------------
	.section	.nv.info,"",@"SHT_CUDA_INFO"
	.align	4


	//----- nvinfo : EIATTR_REGCOUNT
	.align		4
        /*0000*/ 	.byte	0x04, 0x2f
        /*0002*/ 	.short	(.L_1 - .L_0)
	.align		4
.L_0:
        /*0004*/ 	.word	index@(triton_poi_fused_convolution_relu_10)
        /*0008*/ 	.word	0x00000016


	//----- nvinfo : EIATTR_MIN_STACK_SIZE
	.align		4
.L_1:
        /*000c*/ 	.byte	0x04, 0x12
        /*000e*/ 	.short	(.L_3 - .L_2)
	.align		4
.L_2:
        /*0010*/ 	.word	index@(triton_poi_fused_convolution_relu_10)
        /*0014*/ 	.word	0x00000000


	//----- nvinfo : EIATTR_FRAME_SIZE
	.align		4
.L_3:
        /*0018*/ 	.byte	0x04, 0x11
        /*001a*/ 	.short	(.L_5 - .L_4)
	.align		4
.L_4:
        /*001c*/ 	.word	index@(triton_poi_fused_convolution_relu_10)
        /*0020*/ 	.word	0x00000000


	//----- nvinfo : EIATTR_MIN_STACK_SIZE
	.align		4
.L_5:
        /*0024*/ 	.byte	0x04, 0x12
        /*0026*/ 	.short	(.L_7 - .L_6)
	.align		4
.L_6:
        /*0028*/ 	.word	index@(triton_poi_fused_convolution_relu_10)
        /*002c*/ 	.word	0x00000000
.L_7:


//--------------------- .nv.info.triton_poi_fused_convolution_relu_10 --------------------------
	.section	.nv.info.triton_poi_fused_convolution_relu_10,"",@"SHT_CUDA_INFO"
	.sectionflags	@""
	.align	4


	//----- nvinfo : EIATTR_CUDA_API_VERSION
	.align		4
        /*0000*/ 	.byte	0x04, 0x37
        /*0002*/ 	.short	(.L_9 - .L_8)
.L_8:
        /*0004*/ 	.word	0x0000007c


	//----- nvinfo : EIATTR_KPARAM_INFO
	.align		4
.L_9:
        /*0008*/ 	.byte	0x04, 0x17
        /*000a*/ 	.short	(.L_11 - .L_10)
.L_10:
        /*000c*/ 	.word	0x00000000
        /*0010*/ 	.short	0x0002
        /*0012*/ 	.short	0x0010
        /*0014*/ 	.byte	0x00, 0xf0, 0x11, 0x00


	//----- nvinfo : EIATTR_KPARAM_INFO
	.align		4
.L_11:
        /*0018*/ 	.byte	0x04, 0x17
        /*001a*/ 	.short	(.L_13 - .L_12)
.L_12:
        /*001c*/ 	.word	0x00000000
        /*0020*/ 	.short	0x0001
        /*0022*/ 	.short	0x0008
        /*0024*/ 	.byte	0x00, 0xf4, 0x21, 0x00


	//----- nvinfo : EIATTR_KPARAM_INFO
	.align		4
.L_13:
        /*0028*/ 	.byte	0x04, 0x17
        /*002a*/ 	.short	(.L_15 - .L_14)
.L_14:
        /*002c*/ 	.word	0x00000000
        /*0030*/ 	.short	0x0000
        /*0032*/ 	.short	0x0000
        /*0034*/ 	.byte	0x00, 0xf4, 0x21, 0x00


	//----- nvinfo : EIATTR_SPARSE_MMA_MASK
	.align		4
.L_15:
        /*0038*/ 	.byte	0x03, 0x50
        /*003a*/ 	.short	0x0000


	//----- nvinfo : EIATTR_MAXREG_COUNT
	.align		4
        /*003c*/ 	.byte	0x03, 0x1b
        /*003e*/ 	.short	0x00ff


	//----- nvinfo : EIATTR_EXIT_INSTR_OFFSETS
	.align		4
        /*0040*/ 	.byte	0x04, 0x1c
        /*0042*/ 	.short	(.L_17 - .L_16)


	//   ....[0]....
.L_16:
        /*0044*/ 	.word	0x00000330


	//----- nvinfo : EIATTR_REQNTID
	.align		4
.L_17:
        /*0048*/ 	.byte	0x04, 0x10
        /*004a*/ 	.short	(.L_19 - .L_18)
.L_18:
        /*004c*/ 	.word	0x00000080
        /*0050*/ 	.word	0x00000001
        /*0054*/ 	.word	0x00000001


	//----- nvinfo : EIATTR_CBANK_PARAM_SIZE
	.align		4
.L_19:
        /*0058*/ 	.byte	0x03, 0x19
        /*005a*/ 	.short	0x0014


	//----- nvinfo : EIATTR_PARAM_CBANK
	.align		4
        /*005c*/ 	.byte	0x04, 0x0a
        /*005e*/ 	.short	(.L_21 - .L_20)
	.align		4
.L_20:
        /*0060*/ 	.word	index@(.nv.constant0.triton_poi_fused_convolution_relu_10)
        /*0064*/ 	.short	0x0210
        /*0066*/ 	.short	0x0014


	//----- nvinfo : EIATTR_SW_WAR
	.align		4
.L_21:
        /*0068*/ 	.byte	0x04, 0x36
        /*006a*/ 	.short	(.L_23 - .L_22)
.L_22:
        /*006c*/ 	.word	0x00000008
.L_23:


//--------------------- .nv.callgraph             --------------------------
	.section	.nv.callgraph,"",@"SHT_CUDA_CALLGRAPH"
	.align	4
	.sectionentsize	8
	.align		4
        /*0000*/ 	.word	0x00000000
	.align		4
        /*0004*/ 	.word	0xffffffff
	.align		4
        /*0008*/ 	.word	0x00000000
	.align		4
        /*000c*/ 	.word	0xfffffffe
	.align		4
        /*0010*/ 	.word	0x00000000
	.align		4
        /*0014*/ 	.word	0xfffffffd
	.align		4
        /*0018*/ 	.word	0x00000000
	.align		4
        /*001c*/ 	.word	0xfffffffc


//--------------------- .text.triton_poi_fused_convolution_relu_10 --------------------------
	.section	.text.triton_poi_fused_convolution_relu_10,"ax",@progbits
	.align	128
        .global         triton_poi_fused_convolution_relu_10
        .type           triton_poi_fused_convolution_relu_10,@function
        .size           triton_poi_fused_convolution_relu_10,(.L_x_1 - triton_poi_fused_convolution_relu_10)
        .other          triton_poi_fused_convolution_relu_10,@"STO_CUDA_ENTRY STV_DEFAULT"
triton_poi_fused_convolution_relu_10:
.text.triton_poi_fused_convolution_relu_10:
[----:B------:R-:W-:Y:S01]  /*0000*/  LDC R1, c[0x0][0x28] ;  /* 0x00000a00ff017b82 */ /* 0x000fe20000000800 */
[----:B------:R-:W1:Y:S07]  /*0010*/  S2R R0, SR_TID.X ;  /* 0x0000000000007919 */ /* 0x000e6e0000002100 */
[----:B------:R-:W2:Y:S01]  /*0020*/  LDC.64 R12, c[0x0][0x218] ;  /* 0x00008600ff0c7b82 */ /* 0x000ea20000000a00 */
[----:B------:R-:W-:Y:S01]  /*0030*/  ULDC.64 UR4, c[0x0][0x208] ;  /* 0x0000820000047ab9 */ /* 0x000fe20000000a00 */
[----:B------:R-:W3:Y:S06]  /*0040*/  S2R R7, SR_CTAID.X ;  /* 0x0000000000077919 */ /* 0x000eec0000002500 */
[----:B------:R-:W4:Y:S01]  /*0050*/  LDC.64 R2, c[0x0][0x210] ;  /* 0x00008400ff027b82 */ /* 0x000f220000000a00 */
[----:B-1----:R-:W-:-:S05]  /*0060*/  IMAD.SHL.U32 R0, R0, 0x4, RZ ;  /* 0x0000000400007824 */ /* 0x002fca00078e00ff */
[----:B------:R-:W-:-:S05]  /*0070*/  LOP3.LUT R0, R0, 0x1fc, RZ, 0xc0, !PT ;  /* 0x000001fc00007812 */ /* 0x000fca00078ec0ff */
[----:B---3--:R-:W-:-:S04]  /*0080*/  IMAD R7, R7, 0x400, R0 ;  /* 0x0000040007077824 */ /* 0x008fc800078e0200 */
[C---:B------:R-:W-:Y:S02]  /*0090*/  VIADD R0, R7.reuse, 0x200 ;  /* 0x0000020007007836 */ /* 0x040fe40000000000 */
[----:B------:R-:W-:-:S04]  /*00a0*/  IMAD.HI R4, R7, 0x2aaaaaab, RZ ;  /* 0x2aaaaaab07047827 */ /* 0x000fc800078e02ff */
[----:B------:R-:W-:-:S04]  /*00b0*/  IMAD.HI R5, R0, 0x2aaaaaab, RZ ;  /* 0x2aaaaaab00057827 */ /* 0x000fc800078e02ff */
[----:B----4-:R-:W-:Y:S01]  /*00c0*/  IMAD.WIDE R2, R7, 0x4, R2 ;  /* 0x0000000407027825 */ /* 0x010fe200078e0202 */
[----:B------:R-:W-:-:S04]  /*00d0*/  SHF.R.U32.HI R6, RZ, 0x1f, R5 ;  /* 0x0000001fff067819 */ /* 0x000fc80000011605 */
[----:B------:R-:W-:Y:S02]  /*00e0*/  LEA.HI R9, R5, R6, RZ, 0x1c ;  /* 0x0000000605097211 */ /* 0x000fe400078fe0ff */
[----:B------:R-:W-:-:S04]  /*00f0*/  SHF.R.U32.HI R5, RZ, 0x1f, R4 ;  /* 0x0000001fff057819 */ /* 0x000fc80000011604 */
[----:B------:R-:W-:Y:S01]  /*0100*/  LEA.HI R6, R4, R5, RZ, 0x1c ;  /* 0x0000000504067211 */ /* 0x000fe200078fe0ff */
[----:B------:R-:W-:Y:S02]  /*0110*/  IMAD R5, R9, -0x60, R0 ;  /* 0xffffffa009057824 */ /* 0x000fe400078e0200 */
[----:B------:R-:W3:Y:S02]  /*0120*/  LDG.E.128 R8, desc[UR4][R2.64+0x800] ;  /* 0x0008000402087981 */ /* 0x000ee4000c1e1d00 */
[----:B------:R-:W-:Y:S02]  /*0130*/  IMAD R17, R6, -0x60, R7 ;  /* 0xffffffa006117824 */ /* 0x000fe400078e0207 */
[----:B--2---:R-:W-:-:S04]  /*0140*/  IMAD.WIDE R4, R5, 0x4, R12 ;  /* 0x0000000405047825 */ /* 0x004fc800078e020c */
[----:B------:R-:W-:Y:S02]  /*0150*/  IMAD.WIDE R16, R17, 0x4, R12 ;  /* 0x0000000411107825 */ /* 0x000fe400078e020c */
[----:B------:R-:W3:Y:S04]  /*0160*/  LDG.E.EL.128 R4, desc[UR4][R4.64] ;  /* 0x0000000404047981 */ /* 0x000ee8000c2e1d00 */
[----:B------:R-:W2:Y:S04]  /*0170*/  LDG.E.128 R12, desc[UR4][R2.64] ;  /* 0x00000004020c7981 */ /* 0x000ea8000c1e1d00 */
[----:B------:R-:W2:Y:S01]  /*0180*/  LDG.E.EL.128 R16, desc[UR4][R16.64] ;  /* 0x0000000410107981 */ /* 0x000ea2000c2e1d00 */
[C---:B---3--:R-:W-:Y:S01]  /*0190*/  FSETP.GEU.AND P2, PT, R8.reuse, -R4, PT ;  /* 0x800000040800720b */ /* 0x048fe20003f4e000 */
[----:B------:R-:W-:Y:S01]  /*01a0*/  FADD R8, R8, R4 ;  /* 0x0000000408087221 */ /* 0x000fe20000000000 */
[C---:B------:R-:W-:Y:S01]  /*01b0*/  FSETP.GEU.AND P1, PT, R9.reuse, -R5, PT ;  /* 0x800000050900720b */ /* 0x040fe20003f2e000 */
[C---:B--2---:R-:W-:Y:S01]  /*01c0*/  FADD R4, R12.reuse, R16 ;  /* 0x000000100c047221 */ /* 0x044fe20000000000 */
[----:B------:R-:W-:Y:S01]  /*01d0*/  FSETP.GEU.AND P6, PT, R12, -R16, PT ;  /* 0x800000100c00720b */ /* 0x000fe20003fce000 */
[----:B------:R-:W-:Y:S01]  /*01e0*/  FADD R9, R9, R5 ;  /* 0x0000000509097221 */ /* 0x000fe20000000000 */
[C---:B------:R-:W-:Y:S01]  /*01f0*/  FSETP.GEU.AND P0, PT, R10.reuse, -R6, PT ;  /* 0x800000060a00720b */ /* 0x040fe20003f0e000 */
[----:B------:R-:W-:Y:S01]  /*0200*/  FADD R10, R10, R6 ;  /* 0x000000060a0a7221 */ /* 0x000fe20000000000 */
[----:B------:R-:W-:Y:S01]  /*0210*/  SEL R4, R4, RZ, P6 ;  /* 0x000000ff04047207 */ /* 0x000fe20003000000 */
[----:B------:R-:W-:Y:S01]  /*0220*/  FADD R5, R13, R17 ;  /* 0x000000110d057221 */ /* 0x000fe20000000000 */
[----:B------:R-:W-:Y:S01]  /*0230*/  FSETP.GEU.AND P5, PT, R15, -R19, PT ;  /* 0x800000130f00720b */ /* 0x000fe20003fae000 */
[----:B------:R-:W-:Y:S01]  /*0240*/  FADD R6, R14, R18 ;  /* 0x000000120e067221 */ /* 0x000fe20000000000 */
[----:B------:R-:W-:Y:S01]  /*0250*/  FSETP.GEU.AND P6, PT, R11, -R7, PT ;  /* 0x800000070b00720b */ /* 0x000fe20003fce000 */
[----:B------:R-:W-:Y:S01]  /*0260*/  FADD R15, R15, R19 ;  /* 0x000000130f0f7221 */ /* 0x000fe20000000000 */
[----:B------:R-:W-:Y:S01]  /*0270*/  FADD R11, R11, R7 ;  /* 0x000000070b0b7221 */ /* 0x000fe20000000000 */
[----:B------:R-:W-:-:S02]  /*0280*/  FSETP.GEU.AND P3, PT, R13, -R17, PT ;  /* 0x800000110d00720b */ /* 0x000fc40003f6e000 */
[----:B------:R-:W-:Y:S02]  /*0290*/  FSETP.GEU.AND P4, PT, R14, -R18, PT ;  /* 0x800000120e00720b */ /* 0x000fe40003f8e000 */
[----:B------:R-:W-:Y:S02]  /*02a0*/  SEL R5, R5, RZ, P3 ;  /* 0x000000ff05057207 */ /* 0x000fe40001800000 */
[----:B------:R-:W-:Y:S02]  /*02b0*/  SEL R6, R6, RZ, P4 ;  /* 0x000000ff06067207 */ /* 0x000fe40002000000 */
[----:B------:R-:W-:Y:S02]  /*02c0*/  SEL R7, R15, RZ, P5 ;  /* 0x000000ff0f077207 */ /* 0x000fe40002800000 */
[----:B------:R-:W-:Y:S02]  /*02d0*/  SEL R8, R8, RZ, P2 ;  /* 0x000000ff08087207 */ /* 0x000fe40001000000 */
[----:B------:R-:W-:-:S02]  /*02e0*/  SEL R9, R9, RZ, P1 ;  /* 0x000000ff09097207 */ /* 0x000fc40000800000 */
[----:B------:R-:W-:Y:S02]  /*02f0*/  SEL R10, R10, RZ, P0 ;  /* 0x000000ff0a0a7207 */ /* 0x000fe40000000000 */
[----:B------:R-:W-:Y:S01]  /*0300*/  SEL R11, R11, RZ, P6 ;  /* 0x000000ff0b0b7207 */ /* 0x000fe20003000000 */
[----:B------:R-:W-:Y:S04]  /*0310*/  STG.E.128 desc[UR4][R2.64], R4 ;  /* 0x0000000402007986 */ /* 0x000fe8000c101d04 */
[----:B------:R-:W-:Y:S01]  /*0320*/  STG.E.128 desc[UR4][R2.64+0x800], R8 ;  /* 0x0008000802007986 */ /* 0x000fe2000c101d04 */
[----:B------:R-:W-:Y:S05]  /*0330*/  EXIT ;  /* 0x000000000000794d */ /* 0x000fea0003800000 */
.L_x_0:
[----:B------:R-:W-:-:S00]  /*0340*/  BRA `(.L_x_0) ;  /* 0xfffffffc00fc7947 */ /* 0x000fc0000383ffff */
[----:B------:R-:W-:-:S00]  /*0350*/  NOP ;  /* 0x0000000000007918 */ /* 0x000fc00000000000 */
        /* <DEDUP_REMOVED lines=10> */
.L_x_1:


//--------------------- .nv.constant0.triton_poi_fused_convolution_relu_10 --------------------------
	.section	.nv.constant0.triton_poi_fused_convolution_relu_10,"a",@progbits
	.sectionflags	@""
	.align	4
.nv.constant0.triton_poi_fused_convolution_relu_10:
	.zero		548
